//
// Generated by NVIDIA NVVM Compiler
//
// Compiler Build ID: CL-36424714
// Cuda compilation tools, release 13.0, V13.0.88
// Based on NVVM 20.0.0
//

.version 9.0
.target sm_100
.address_size 64

	// .globl	_Z9rand_initP24curandStatePhilox4_32_10m
.global .align 4 .b8 precalc_xorwow_matrix[102400];
.global .align 4 .b8 precalc_xorwow_offset_matrix[102400];
.global .align 4 .b8 mrg32k3aM1[2304];
.global .align 4 .b8 mrg32k3aM2[2304];
.global .align 4 .b8 mrg32k3aM1SubSeq[2016];
.global .align 4 .b8 mrg32k3aM2SubSeq[2016];
.global .align 4 .b8 mrg32k3aM1Seq[2304];
.global .align 4 .b8 mrg32k3aM2Seq[2304];
.const .align 8 .b8 __cr_lgamma_table[72];

.visible .entry _Z9rand_initP24curandStatePhilox4_32_10m(
	.param .u64 .ptr .align 1 _Z9rand_initP24curandStatePhilox4_32_10m_param_0,
	.param .u64 _Z9rand_initP24curandStatePhilox4_32_10m_param_1
)
{
	.reg .b32 	%r<108>;
	.reg .b64 	%rd<7>;

	ld.param.u64 	%rd1, [_Z9rand_initP24curandStatePhilox4_32_10m_param_0];
	ld.param.u64 	%rd2, [_Z9rand_initP24curandStatePhilox4_32_10m_param_1];
	cvta.to.global.u64 	%rd3, %rd1;
	mov.u32 	%r1, %tid.x;
	mov.u32 	%r2, %ntid.x;
	mov.u32 	%r3, %ctaid.x;
	mad.lo.s32 	%r4, %r2, %r3, %r1;
	mul.wide.s32 	%rd4, %r4, 64;
	add.s64 	%rd5, %rd3, %rd4;
	cvt.u32.u64 	%r5, %rd2;
	{ .reg .b32 tmp; mov.b64 {tmp, %r6}, %rd2; }
	mov.b64 	{%r7, %r8}, %rd2;
	mov.b32 	%r9, 0;
	st.global.v4.u32 	[%rd5+32], {%r7, %r8, %r9, %r9};
	st.global.v2.u32 	[%rd5+48], {%r9, %r9};
	mov.b64 	%rd6, 0;
	st.global.u64 	[%rd5+56], %rd6;
	shr.s32 	%r10, %r4, 31;
	mov.b32 	%r11, -766435501;
	mul.hi.u32 	%r12, %r11, %r9;
	mov.b32 	%r13, -845247145;
	mul.hi.u32 	%r14, %r13, %r4;
	mul.lo.s32 	%r15, %r4, -845247145;
	xor.b32  	%r16, %r14, %r5;
	xor.b32  	%r17, %r12, %r10;
	xor.b32  	%r18, %r17, %r6;
	add.s32 	%r19, %r5, -1640531527;
	add.s32 	%r20, %r6, -1150833019;
	mul.hi.u32 	%r21, %r11, %r16;
	mul.lo.s32 	%r22, %r16, -766435501;
	mul.hi.u32 	%r23, %r13, %r18;
	mul.lo.s32 	%r24, %r18, -845247145;
	xor.b32  	%r25, %r15, %r23;
	xor.b32  	%r26, %r25, %r19;
	xor.b32  	%r27, %r20, %r21;
	add.s32 	%r28, %r5, 1013904242;
	add.s32 	%r29, %r6, 1993301258;
	mul.hi.u32 	%r30, %r11, %r26;
	mul.lo.s32 	%r31, %r26, -766435501;
	mul.hi.u32 	%r32, %r13, %r27;
	mul.lo.s32 	%r33, %r27, -845247145;
	xor.b32  	%r34, %r24, %r28;
	xor.b32  	%r35, %r34, %r32;
	xor.b32  	%r36, %r22, %r29;
	xor.b32  	%r37, %r36, %r30;
	add.s32 	%r38, %r5, -626627285;
	add.s32 	%r39, %r6, 842468239;
	mul.hi.u32 	%r40, %r11, %r35;
	mul.lo.s32 	%r41, %r35, -766435501;
	mul.hi.u32 	%r42, %r13, %r37;
	mul.lo.s32 	%r43, %r37, -845247145;
	xor.b32  	%r44, %r33, %r38;
	xor.b32  	%r45, %r44, %r42;
	xor.b32  	%r46, %r31, %r39;
	xor.b32  	%r47, %r46, %r40;
	add.s32 	%r48, %r5, 2027808484;
	add.s32 	%r49, %r6, -308364780;
	mul.hi.u32 	%r50, %r11, %r45;
	mul.lo.s32 	%r51, %r45, -766435501;
	mul.hi.u32 	%r52, %r13, %r47;
	mul.lo.s32 	%r53, %r47, -845247145;
	xor.b32  	%r54, %r43, %r48;
	xor.b32  	%r55, %r54, %r52;
	xor.b32  	%r56, %r41, %r49;
	xor.b32  	%r57, %r56, %r50;
	add.s32 	%r58, %r5, 387276957;
	add.s32 	%r59, %r6, -1459197799;
	mul.hi.u32 	%r60, %r11, %r55;
	mul.lo.s32 	%r61, %r55, -766435501;
	mul.hi.u32 	%r62, %r13, %r57;
	mul.lo.s32 	%r63, %r57, -845247145;
	xor.b32  	%r64, %r53, %r58;
	xor.b32  	%r65, %r64, %r62;
	xor.b32  	%r66, %r51, %r59;
	xor.b32  	%r67, %r66, %r60;
	add.s32 	%r68, %r5, -1253254570;
	add.s32 	%r69, %r6, 1684936478;
	mul.hi.u32 	%r70, %r11, %r65;
	mul.lo.s32 	%r71, %r65, -766435501;
	mul.hi.u32 	%r72, %r13, %r67;
	mul.lo.s32 	%r73, %r67, -845247145;
	xor.b32  	%r74, %r63, %r68;
	xor.b32  	%r75, %r74, %r72;
	xor.b32  	%r76, %r61, %r69;
	xor.b32  	%r77, %r76, %r70;
	add.s32 	%r78, %r5, 1401181199;
	add.s32 	%r79, %r6, 534103459;
	mul.hi.u32 	%r80, %r11, %r75;
	mul.lo.s32 	%r81, %r75, -766435501;
	mul.hi.u32 	%r82, %r13, %r77;
	mul.lo.s32 	%r83, %r77, -845247145;
	xor.b32  	%r84, %r73, %r78;
	xor.b32  	%r85, %r84, %r82;
	xor.b32  	%r86, %r71, %r79;
	xor.b32  	%r87, %r86, %r80;
	add.s32 	%r88, %r5, -239350328;
	add.s32 	%r89, %r6, -616729560;
	mul.hi.u32 	%r90, %r11, %r85;
	mul.lo.s32 	%r91, %r85, -766435501;
	mul.hi.u32 	%r92, %r13, %r87;
	mul.lo.s32 	%r93, %r87, -845247145;
	xor.b32  	%r94, %r83, %r88;
	xor.b32  	%r95, %r94, %r92;
	xor.b32  	%r96, %r81, %r89;
	xor.b32  	%r97, %r96, %r90;
	add.s32 	%r98, %r5, -1879881855;
	add.s32 	%r99, %r6, -1767562579;
	mul.hi.u32 	%r100, %r11, %r95;
	mul.lo.s32 	%r101, %r95, -766435501;
	mul.hi.u32 	%r102, %r13, %r97;
	mul.lo.s32 	%r103, %r97, -845247145;
	xor.b32  	%r104, %r93, %r98;
	xor.b32  	%r105, %r104, %r102;
	xor.b32  	%r106, %r91, %r99;
	xor.b32  	%r107, %r106, %r100;
	st.global.v4.u32 	[%rd5], {%r9, %r9, %r4, %r10};
	st.global.v4.u32 	[%rd5+16], {%r105, %r103, %r107, %r101};
	ret;

}


// ===== COMPILED SASS (sm_100) =====

	.target	sm_100

	.elftype	@"ET_EXEC"


//--------------------- .note.nv.tkinfo           --------------------------
	.section	.note.nv.tkinfo,"",@"SHT_NOTE"
	.sectionflags	@"SHF_NOTE_NV_TKINFO"
	.tkinfo
        /*0018*/ 	.word	0x00000002
        /*0030*/ 	.string	""
        /*0030*/ 	.string	"ptxas"
        /*0030*/ 	.string	"Cuda compilation tools, release 13.0, V13.0.88"
        /*0030*/ 	.string	"Build cuda_13.0.r13.0/compiler.36424714_0"
        /*0030*/ 	.string	"-arch sm_100 -m 64 "



//--------------------- .note.nv.cuinfo           --------------------------
	.section	.note.nv.cuinfo,"",@"SHT_NOTE"
	.sectionflags	@"SHF_NOTE_NV_CUINFO"
        /*0018*/ 	.short	0x0002
        /*001a*/ 	.short	0x0064
        /*001c*/ 	.short	0x0082
	.zero		2


//--------------------- .nv.info                  --------------------------
	.section	.nv.info,"",@"SHT_CUDA_INFO"
	.align	4


	//----- nvinfo : EIATTR_REGCOUNT
	.align		4
        /*0000*/ 	.byte	0x04, 0x2f
        /*0002*/ 	.short	(.L_10 - .L_9)
	.align		4
.L_9:
        /*0004*/ 	.word	index@(_Z9rand_initP24curandStatePhilox4_32_10m)
        /*0008*/ 	.word	0x00000018


	//----- nvinfo : EIATTR_FRAME_SIZE
	.align		4
.L_10:
        /*000c*/ 	.byte	0x04, 0x11
        /*000e*/ 	.short	(.L_12 - .L_11)
	.align		4
.L_11:
        /*0010*/ 	.word	index@(_Z9rand_initP24curandStatePhilox4_32_10m)
        /*0014*/ 	.word	0x00000000


	//----- nvinfo : EIATTR_MIN_STACK_SIZE
	.align		4
.L_12:
        /*0018*/ 	.byte	0x04, 0x12
        /*001a*/ 	.short	(.L_14 - .L_13)
	.align		4
.L_13:
        /*001c*/ 	.word	index@(_Z9rand_initP24curandStatePhilox4_32_10m)
        /*0020*/ 	.word	0x00000000
.L_14:


//--------------------- .nv.compat                --------------------------
	.section	.nv.compat,"",@"SHT_CUDA_COMPAT_INFO"
	.align	4
        /*0000*/ 	.byte	0x02, 0x09, 0x00, 0x00, 0x02, 0x02, 0x01, 0x00, 0x02, 0x05, 0x05, 0x00, 0x03, 0x07, 0x01, 0x01
        /*0010*/ 	.byte	0x02, 0x03, 0x00, 0x00, 0x02, 0x06, 0x01, 0x00, 0x04, 0x0b, 0x08, 0x00, 0x09, 0x00, 0x00, 0x00
        /*0020*/ 	.byte	0x00, 0x00, 0x00, 0x00


//--------------------- .nv.info._Z9rand_initP24curandStatePhilox4_32_10m --------------------------
	.section	.nv.info._Z9rand_initP24curandStatePhilox4_32_10m,"",@"SHT_CUDA_INFO"
	.sectionflags	@""
	.align	4


	//----- nvinfo : EIATTR_CUDA_API_VERSION
	.align		4
        /*0000*/ 	.byte	0x04, 0x37
        /*0002*/ 	.short	(.L_16 - .L_15)
.L_15:
        /*0004*/ 	.word	0x00000082


	//----- nvinfo : EIATTR_KPARAM_INFO
	.align		4
.L_16:
        /*0008*/ 	.byte	0x04, 0x17
        /*000a*/ 	.short	(.L_18 - .L_17)
.L_17:
        /*000c*/ 	.word	0x00000000
        /*0010*/ 	.short	0x0001
        /*0012*/ 	.short	0x0008
        /*0014*/ 	.byte	0x00, 0xf0, 0x21, 0x00


	//----- nvinfo : EIATTR_KPARAM_INFO
	.align		4
.L_18:
        /*0018*/ 	.byte	0x04, 0x17
        /*001a*/ 	.short	(.L_20 - .L_19)
.L_19:
        /*001c*/ 	.word	0x00000000
        /*0020*/ 	.short	0x0000
        /*0022*/ 	.short	0x0000
        /*0024*/ 	.byte	0x00, 0xf5, 0x21, 0x00


	//----- nvinfo : EIATTR_SPARSE_MMA_MASK
	.align		4
.L_20:
        /*0028*/ 	.byte	0x03, 0x50
        /*002a*/ 	.short	0x0000


	//----- nvinfo : EIATTR_MAXREG_COUNT
	.align		4
        /*002c*/ 	.byte	0x03, 0x1b
        /*002e*/ 	.short	0x00ff


	//----- nvinfo : EIATTR_MERCURY_ISA_VERSION
	.align		4
        /*0030*/ 	.byte	0x03, 0x5f
        /*0032*/ 	.short	0x0101


	//----- nvinfo : EIATTR_VRC_CTA_INIT_COUNT
	.align		4
        /*0034*/ 	.byte	0x02, 0x4a
	.zero		1
	.zero		1


	//----- nvinfo : EIATTR_EXIT_INSTR_OFFSETS
	.align		4
        /*0038*/ 	.byte	0x04, 0x1c
        /*003a*/ 	.short	(.L_22 - .L_21)


	//   ....[0]....
.L_21:
        /*003c*/ 	.word	0x000004e0


	//----- nvinfo : EIATTR_CBANK_PARAM_SIZE
	.align		4
.L_22:
        /*0040*/ 	.byte	0x03, 0x19
        /*0042*/ 	.short	0x0010


	//----- nvinfo : EIATTR_PARAM_CBANK
	.align		4
        /*0044*/ 	.byte	0x04, 0x0a
        /*0046*/ 	.short	(.L_24 - .L_23)
	.align		4
.L_23:
        /*0048*/ 	.word	index@(.nv.constant0._Z9rand_initP24curandStatePhilox4_32_10m)
        /*004c*/ 	.short	0x0380
        /*004e*/ 	.short	0x0010


	//----- nvinfo : EIATTR_SW_WAR
	.align		4
.L_24:
        /*0050*/ 	.byte	0x04, 0x36
        /*0052*/ 	.short	(.L_26 - .L_25)
.L_25:
        /*0054*/ 	.word	0x00000008
.L_26:


//--------------------- .nv.callgraph             --------------------------
	.section	.nv.callgraph,"",@"SHT_CUDA_CALLGRAPH"
	.align	4
	.sectionentsize	8
	.align		4
        /*0000*/ 	.word	0x00000000
	.align		4
        /*0004*/ 	.word	0xffffffff
	.align		4
        /*0008*/ 	.word	0x00000000
	.align		4
        /*000c*/ 	.word	0xfffffffe
	.align		4
        /*0010*/ 	.word	0x00000000
	.align		4
        /*0014*/ 	.word	0xfffffffd
	.align		4
        /*0018*/ 	.word	0x00000000
	.align		4
        /*001c*/ 	.word	0xfffffffc


//--------------------- .nv.constant4             --------------------------
	.section	.nv.constant4,"a",@progbits
	.align	8
	.align		8
.nv.constant4:
        /*0000*/ 	.dword	precalc_xorwow_matrix
	.align		8
        /*0008*/ 	.dword	precalc_xorwow_offset_matrix
	.align		8
        /*0010*/ 	.dword	mrg32k3aM1
	.align		8
        /*0018*/ 	.dword	mrg32k3aM2
	.align		8
        /*0020*/ 	.dword	mrg32k3aM1SubSeq
	.align		8
        /*0028*/ 	.dword	mrg32k3aM2SubSeq
	.align		8
        /*0030*/ 	.dword	mrg32k3aM1Seq
	.align		8
        /*0038*/ 	.dword	mrg32k3aM2Seq


//--------------------- .nv.constant3             --------------------------
	.section	.nv.constant3,"a",@progbits
	.align	8
.nv.constant3:
	.type		__cr_lgamma_table,@object
	.size		__cr_lgamma_table,(.L_8 - __cr_lgamma_table)
__cr_lgamma_table:
        /*0000*/ 	.byte	0x00, 0x00, 0x00, 0x00, 0x00, 0x00, 0x00, 0x00, 0x00, 0x00, 0x00, 0x00, 0x00, 0x00, 0x00, 0x00
        /*0010*/ 	.byte	0xef, 0x39, 0xfa, 0xfe, 0x42, 0x2e, 0xe6, 0x3f, 0x02, 0x20, 0x2a, 0xfa, 0x0b, 0xab, 0xfc, 0x3f
        /*0020*/ 	.byte	0xf9, 0x2c, 0x92, 0x7c, 0xa7, 0x6c, 0x09, 0x40, 0xc9, 0x79, 0x44, 0x3c, 0x64, 0x26, 0x13, 0x40
        /*0030*/ 	.byte	0xca, 0x01, 0xcf, 0x3a, 0x27, 0x51, 0x1a, 0x40, 0x30, 0xcc, 0x2d, 0xf3, 0xe1, 0x0c, 0x21, 0x40
        /*0040*/ 	.byte	0x0d, 0xb7, 0xfc, 0x82, 0x8e, 0x35, 0x25, 0x40
.L_8:


//--------------------- .text._Z9rand_initP24curandStatePhilox4_32_10m --------------------------
	.section	.text._Z9rand_initP24curandStatePhilox4_32_10m,"ax",@progbits
	.align	128
        .global         _Z9rand_initP24curandStatePhilox4_32_10m
        .type           _Z9rand_initP24curandStatePhilox4_32_10m,@function
        .size           _Z9rand_initP24curandStatePhilox4_32_10m,(.L_x_1 - _Z9rand_initP24curandStatePhilox4_32_10m)
        .other          _Z9rand_initP24curandStatePhilox4_32_10m,@"STO_CUDA_ENTRY STV_DEFAULT"
_Z9rand_initP24curandStatePhilox4_32_10m:
.text._Z9rand_initP24curandStatePhilox4_32_10m:
[----:B------:R-:W-:Y:S01]  /*0000*/  LDC R1, c[0x0][0x37c] ;  /* 0x0000df00ff017b82 */ /* 0x000fe20000000800 */
[----:B------:R-:W0:Y:S01]  /*0010*/  S2R R6, SR_TID.X ;  /* 0x0000000000067919 */ /* 0x000e220000002100 */
[----:B------:R-:W0:Y:S06]  /*0020*/  LDCU UR4, c[0x0][0x360] ;  /* 0x00006c00ff0477ac */ /* 0x000e2c0008000800 */
[----:B------:R-:W1:Y:S01]  /*0030*/  LDC.64 R2, c[0x0][0x388] ;  /* 0x0000e200ff027b82 */ /* 0x000e620000000a00 */
[----:B------:R-:W0:Y:S07]  /*0040*/  S2R R5, SR_CTAID.X ;  /* 0x0000000000057919 */ /* 0x000e2e0000002500 */
[----:B------:R-:W2:Y:S01]  /*0050*/  LDC.64 R16, c[0x0][0x380] ;  /* 0x0000e000ff107b82 */ /* 0x000ea20000000a00 */
[----:B-1----:R-:W-:-:S02]  /*0060*/  VIADD R9, R3, 0xbb67ae85 ;  /* 0xbb67ae8503097836 */ /* 0x002fc40000000000 */
[----:B0-----:R-:W-:Y:S01]  /*0070*/  IMAD R6, R5, UR4, R6 ;  /* 0x0000000405067c24 */ /* 0x001fe2000f8e0206 */
[----:B------:R-:W0:Y:S03]  /*0080*/  LDCU.64 UR4, c[0x0][0x358] ;  /* 0x00006b00ff0477ac */ /* 0x000e260008000a00 */
[----:B------:R-:W-:Y:S01]  /*0090*/  IMAD.WIDE.U32 R10, R6, -0x326172a9, RZ ;  /* 0xcd9e8d57060a7825 */ /* 0x000fe200078e00ff */
[----:B------:R-:W-:-:S03]  /*00a0*/  SHF.R.S32.HI R7, RZ, 0x1f, R6 ;  /* 0x0000001fff077819 */ /* 0x000fc60000011406 */
[----:B--2---:R-:W-:Y:S01]  /*00b0*/  IMAD.WIDE R16, R6, 0x40, R16 ;  /* 0x0000004006107825 */ /* 0x004fe200078e0210 */
[----:B------:R-:W-:Y:S02]  /*00c0*/  LOP3.LUT R4, R11, R2, RZ, 0x3c, !PT ;  /* 0x000000020b047212 */ /* 0x000fe400078e3cff */
[----:B------:R-:W-:Y:S02]  /*00d0*/  LOP3.LUT R12, R7, R3, RZ, 0x3c, !PT ;  /* 0x00000003070c7212 */ /* 0x000fe400078e3cff */
[----:B------:R-:W-:Y:S01]  /*00e0*/  IADD3 R11, PT, PT, R2, 0x3c6ef372, RZ ;  /* 0x3c6ef372020b7810 */ /* 0x000fe20007ffe0ff */
[----:B------:R-:W-:-:S04]  /*00f0*/  IMAD.WIDE.U32 R4, R4, -0x2daee0ad, RZ ;  /* 0xd2511f5304047825 */ /* 0x000fc800078e00ff */
[----:B------:R-:W-:Y:S01]  /*0100*/  IMAD.WIDE.U32 R12, R12, -0x326172a9, RZ ;  /* 0xcd9e8d570c0c7825 */ /* 0x000fe200078e00ff */
[----:B------:R-:W-:Y:S01]  /*0110*/  LOP3.LUT R9, R9, R5, RZ, 0x3c, !PT ;  /* 0x0000000509097212 */ /* 0x000fe200078e3cff */
[----:B0-----:R-:W-:Y:S02]  /*0120*/  STG.E.64 desc[UR4][R16.64+0x30], RZ ;  /* 0x000030ff10007986 */ /* 0x001fe4000c101b04 */
[----:B------:R-:W-:Y:S02]  /*0130*/  VIADD R5, R2, 0x9e3779b9 ;  /* 0x9e3779b902057836 */ /* 0x000fe40000000000 */
[----:B------:R-:W-:Y:S01]  /*0140*/  IMAD.WIDE.U32 R8, R9, -0x326172a9, RZ ;  /* 0xcd9e8d5709087825 */ /* 0x000fe200078e00ff */
[----:B------:R-:W-:Y:S02]  /*0150*/  STG.E.64 desc[UR4][R16.64+0x38], RZ ;  /* 0x000038ff10007986 */ /* 0x000fe4000c101b04 */
[----:B------:R-:W-:Y:S02]  /*0160*/  LOP3.LUT R5, R5, R10, R13, 0x96, !PT ;  /* 0x0000000a05057212 */ /* 0x000fe400078e960d */
[----:B------:R-:W-:Y:S01]  /*0170*/  LOP3.LUT R11, R9, R12, R11, 0x96, !PT ;  /* 0x0000000c090b7212 */ /* 0x000fe200078e960b */
[----:B------:R-:W-:-:S02]  /*0180*/  VIADD R9, R3, 0x76cf5d0a ;  /* 0x76cf5d0a03097836 */ /* 0x000fc40000000000 */
[----:B------:R-:W-:Y:S01]  /*0190*/  IMAD.WIDE.U32 R12, R5, -0x2daee0ad, RZ ;  /* 0xd2511f53050c7825 */ /* 0x000fe200078e00ff */
[----:B------:R-:W-:-:S03]  /*01a0*/  IADD3 R5, PT, PT, R3, 0x32370b8f, RZ ;  /* 0x32370b8f03057810 */ /* 0x000fc60007ffe0ff */
[----:B------:R-:W-:Y:S01]  /*01b0*/  IMAD.WIDE.U32 R10, R11, -0x2daee0ad, RZ ;  /* 0xd2511f530b0a7825 */ /* 0x000fe200078e00ff */
[----:B------:R-:W-:-:S04]  /*01c0*/  LOP3.LUT R9, R13, R4, R9, 0x96, !PT ;  /* 0x000000040d097212 */ /* 0x000fc800078e9609 */
[----:B------:R-:W-:Y:S01]  /*01d0*/  LOP3.LUT R5, R11, R12, R5, 0x96, !PT ;  /* 0x0000000c0b057212 */ /* 0x000fe200078e9605 */
[C---:B------:R-:W-:Y:S02]  /*01e0*/  VIADD R11, R2.reuse, 0xdaa66d2b ;  /* 0xdaa66d2b020b7836 */ /* 0x040fe40000000000 */
[----:B------:R-:W-:Y:S01]  /*01f0*/  IMAD.WIDE.U32 R12, R9, -0x326172a9, RZ ;  /* 0xcd9e8d57090c7825 */ /* 0x000fe200078e00ff */
[----:B------:R-:W-:-:S03]  /*0200*/  IADD3 R9, PT, PT, R2, 0x78dde6e4, RZ ;  /* 0x78dde6e402097810 */ /* 0x000fc60007ffe0ff */
[----:B------:R-:W-:Y:S01]  /*0210*/  IMAD.WIDE.U32 R4, R5, -0x326172a9, RZ ;  /* 0xcd9e8d5705047825 */ /* 0x000fe200078e00ff */
[----:B------:R-:W-:-:S04]  /*0220*/  LOP3.LUT R11, R13, R8, R11, 0x96, !PT ;  /* 0x000000080d0b7212 */ /* 0x000fc800078e960b */
[----:B------:R-:W-:Y:S01]  /*0230*/  LOP3.LUT R9, R5, R12, R9, 0x96, !PT ;  /* 0x0000000c05097212 */ /* 0x000fe200078e9609 */
[----:B------:R-:W-:Y:S02]  /*0240*/  VIADD R5, R3, 0xed9eba14 ;  /* 0xed9eba1403057836 */ /* 0x000fe40000000000 */
[----:B------:R-:W-:Y:S01]  /*0250*/  IMAD.WIDE.U32 R12, R11, -0x2daee0ad, RZ ;  /* 0xd2511f530b0c7825 */ /* 0x000fe200078e00ff */
[----:B------:R-:W-:-:S03]  /*0260*/  IADD3 R11, PT, PT, R3, -0x56f99767, RZ ;  /* 0xa9066899030b7810 */ /* 0x000fc60007ffe0ff */
[----:B------:R-:W-:Y:S01]  /*0270*/  IMAD.WIDE.U32 R8, R9, -0x2daee0ad, RZ ;  /* 0xd2511f5309087825 */ /* 0x000fe200078e00ff */
[----:B------:R-:W-:-:S04]  /*0280*/  LOP3.LUT R5, R13, R10, R5, 0x96, !PT ;  /* 0x0000000a0d057212 */ /* 0x000fc800078e9605 */
[----:B------:R-:W-:Y:S01]  /*0290*/  LOP3.LUT R11, R9, R12, R11, 0x96, !PT ;  /* 0x0000000c090b7212 */ /* 0x000fe200078e960b */
[C---:B------:R-:W-:Y:S02]  /*02a0*/  VIADD R9, R2.reuse, 0x1715609d ;  /* 0x1715609d02097836 */ /* 0x040fe40000000000 */
[----:B------:R-:W-:Y:S01]  /*02b0*/  IMAD.WIDE.U32 R12, R5, -0x326172a9, RZ ;  /* 0xcd9e8d57050c7825 */ /* 0x000fe200078e00ff */
[----:B------:R-:W-:-:S03]  /*02c0*/  IADD3 R5, PT, PT, R2, -0x4ab325aa, RZ ;  /* 0xb54cda5602057810 */ /* 0x000fc60007ffe0ff */
[----:B------:R-:W-:Y:S01]  /*02d0*/  IMAD.WIDE.U32 R10, R11, -0x326172a9, RZ ;  /* 0xcd9e8d570b0a7825 */ /* 0x000fe200078e00ff */
[----:B------:R-:W-:-:S04]  /*02e0*/  LOP3.LUT R9, R13, R4, R9, 0x96, !PT ;  /* 0x000000040d097212 */ /* 0x000fc800078e9609 */
[----:B------:R-:W-:Y:S01]  /*02f0*/  LOP3.LUT R5, R11, R12, R5, 0x96, !PT ;  /* 0x0000000c0b057212 */ /* 0x000fe200078e9605 */
[----:B------:R-:W-:Y:S02]  /*0300*/  VIADD R11, R3, 0x646e171e ;  /* 0x646e171e030b7836 */ /* 0x000fe40000000000 */
[----:B------:R-:W-:Y:S01]  /*0310*/  IMAD.WIDE.U32 R12, R9, -0x2daee0ad, RZ ;  /* 0xd2511f53090c7825 */ /* 0x000fe200078e00ff */
[----:B------:R-:W-:-:S03]  /*0320*/  IADD3 R9, PT, PT, R3, 0x1fd5c5a3, RZ ;  /* 0x1fd5c5a303097810 */ /* 0x000fc60007ffe0ff */
[----:B------:R-:W-:Y:S01]  /*0330*/  IMAD.WIDE.U32 R4, R5, -0x2daee0ad, RZ ;  /* 0xd2511f5305047825 */ /* 0x000fe200078e00ff */
[----:B------:R-:W-:Y:S02]  /*0340*/  LOP3.LUT R8, R13, R8, R11, 0x96, !PT ;  /* 0x000000080d087212 */ /* 0x000fe400078e960b */
[C---:B------:R-:W-:Y:S02]  /*0350*/  IADD3 R11, PT, PT, R2.reuse, -0xe443238, RZ ;  /* 0xf1bbcdc8020b7810 */ /* 0x040fe40007ffe0ff */
[----:B------:R-:W-:Y:S01]  /*0360*/  LOP3.LUT R12, R5, R12, R9, 0x96, !PT ;  /* 0x0000000c050c7212 */ /* 0x000fe200078e9609 */
[----:B------:R-:W-:Y:S02]  /*0370*/  VIADD R5, R2, 0x5384540f ;  /* 0x5384540f02057836 */ /* 0x000fe40000000000 */
[----:B------:R-:W-:-:S04]  /*0380*/  IMAD.WIDE.U32 R8, R8, -0x326172a9, RZ ;  /* 0xcd9e8d5708087825 */ /* 0x000fc800078e00ff */
[----:B------:R-:W-:Y:S01]  /*0390*/  IMAD.WIDE.U32 R12, R12, -0x326172a9, RZ ;  /* 0xcd9e8d570c0c7825 */ /* 0x000fe200078e00ff */
[----:B------:R-:W-:-:S03]  /*03a0*/  LOP3.LUT R5, R9, R10, R5, 0x96, !PT ;  /* 0x0000000a09057212 */ /* 0x000fc600078e9605 */
[----:B------:R-:W-:Y:S01]  /*03b0*/  VIADD R9, R3, 0xdb3d7428 ;  /* 0xdb3d742803097836 */ /* 0x000fe20000000000 */
[----:B------:R-:W-:Y:S01]  /*03c0*/  LOP3.LUT R11, R13, R8, R11, 0x96, !PT ;  /* 0x000000080d0b7212 */ /* 0x000fe200078e960b */
[----:B------:R-:W-:Y:S01]  /*03d0*/  IMAD.WIDE.U32 R14, R5, -0x2daee0ad, RZ ;  /* 0xd2511f53050e7825 */ /* 0x000fe200078e00ff */
[----:B------:R-:W-:Y:S02]  /*03e0*/  IADD3 R5, PT, PT, R3, -0x695add53, RZ ;  /* 0x96a522ad03057810 */ /* 0x000fe40007ffe0ff */
[----:B------:R-:W-:Y:S01]  /*03f0*/  MOV R8, R2 ;  /* 0x0000000200087202 */ /* 0x000fe20000000f00 */
[----:B------:R-:W-:Y:S01]  /*0400*/  IMAD.WIDE.U32 R18, R11, -0x2daee0ad, RZ ;  /* 0xd2511f530b127825 */ /* 0x000fe200078e00ff */
[----:B------:R-:W-:Y:S02]  /*0410*/  LOP3.LUT R9, R15, R4, R9, 0x96, !PT ;  /* 0x000000040f097212 */ /* 0x000fe400078e9609 */
[----:B------:R-:W-:Y:S01]  /*0420*/  CS2R R10, SRZ ;  /* 0x00000000000a7805 */ /* 0x000fe2000001ff00 */
[----:B------:R-:W-:Y:S01]  /*0430*/  VIADD R13, R2, 0x8ff34781 ;  /* 0x8ff34781020d7836 */ /* 0x000fe20000000000 */
[----:B------:R-:W-:Y:S01]  /*0440*/  LOP3.LUT R14, R19, R14, R5, 0x96, !PT ;  /* 0x0000000e130e7212 */ /* 0x000fe200078e9605 */
[----:B------:R-:W-:Y:S01]  /*0450*/  IMAD.WIDE.U32 R20, R9, -0x326172a9, RZ ;  /* 0xcd9e8d5709147825 */ /* 0x000fe200078e00ff */
[----:B------:R-:W-:-:S02]  /*0460*/  CS2R R4, SRZ ;  /* 0x0000000000047805 */ /* 0x000fc4000001ff00 */
[----:B------:R-:W-:Y:S01]  /*0470*/  MOV R15, R18 ;  /* 0x00000012000f7202 */ /* 0x000fe20000000f00 */
[----:B------:R-:W-:Y:S01]  /*0480*/  IMAD.MOV.U32 R9, RZ, RZ, R3 ;  /* 0x000000ffff097224 */ /* 0x000fe200078e0003 */
[----:B------:R-:W-:Y:S01]  /*0490*/  LOP3.LUT R12, R21, R12, R13, 0x96, !PT ;  /* 0x0000000c150c7212 */ /* 0x000fe200078e960d */
[----:B------:R-:W-:Y:S01]  /*04a0*/  IMAD.MOV.U32 R13, RZ, RZ, R20 ;  /* 0x000000ffff0d7224 */ /* 0x000fe200078e0014 */
[----:B------:R-:W-:Y:S04]  /*04b0*/  STG.E.128 desc[UR4][R16.64], R4 ;  /* 0x0000000410007986 */ /* 0x000fe8000c101d04 */
[----:B------:R-:W-:Y:S04]  /*04c0*/  STG.E.128 desc[UR4][R16.64+0x20], R8 ;  /* 0x0000200810007986 */ /* 0x000fe8000c101d04 */
[----:B------:R-:W-:Y:S01]  /*04d0*/  STG.E.128 desc[UR4][R16.64+0x10], R12 ;  /* 0x0000100c10007986 */ /* 0x000fe2000c101d04 */
[----:B------:R-:W-:Y:S05]  /*04e0*/  EXIT ;  /* 0x000000000000794d */ /* 0x000fea0003800000 */
.L_x_0:
[----:B------:R-:W-:-:S00]  /*04f0*/  BRA `(.L_x_0) ;  /* 0xfffffffc00fc7947 */ /* 0x000fc0000383ffff */
[----:B------:R-:W-:-:S00]  /*0500*/  NOP ;  /* 0x0000000000007918 */ /* 0x000fc00000000000 */
[----:B------:R-:W-:-:S00]  /*0510*/  NOP ;  /* 0x0000000000007918 */ /* 0x000fc00000000000 */
[----:B------:R-:W-:-:S00]  /*0520*/  NOP ;  /* 0x0000000000007918 */ /* 0x000fc00000000000 */
[----:B------:R-:W-:-:S00]  /*0530*/  NOP ;  /* 0x0000000000007918 */ /* 0x000fc00000000000 */
[----:B------:R-:W-:-:S00]  /*0540*/  NOP ;  /* 0x0000000000007918 */ /* 0x000fc00000000000 */
[----:B------:R-:W-:-:S00]  /*0550*/  NOP ;  /* 0x0000000000007918 */ /* 0x000fc00000000000 */
[----:B------:R-:W-:-:S00]  /*0560*/  NOP ;  /* 0x0000000000007918 */ /* 0x000fc00000000000 */
[----:B------:R-:W-:-:S00]  /*0570*/  NOP ;  /* 0x0000000000007918 */ /* 0x000fc00000000000 */
.L_x_1:


//--------------------- .nv.global.init           --------------------------
	.section	.nv.global.init,"aw",@progbits
	.align	4
.nv.global.init:
	.type		mrg32k3aM1SubSeq,@object
	.size		mrg32k3aM1SubSeq,(mrg32k3aM2SubSeq - mrg32k3aM1SubSeq)
mrg32k3aM1SubSeq:
        /*0000*/ 	.byte	0x0b, 0xcc, 0xee, 0x04, 0x73, 0x29, 0x8b, 0x6f, 0xf6, 0x53, 0x03, 0xf6, 0x23, 0xf6, 0xea, 0xda
        /* <DEDUP_REMOVED lines=125> */
	.type		mrg32k3aM2SubSeq,@object
	.size		mrg32k3aM2SubSeq,(mrg32k3aM1 - mrg32k3aM2SubSeq)
mrg32k3aM2SubSeq:
        /* <DEDUP_REMOVED lines=126> */
	.type		mrg32k3aM1,@object
	.size		mrg32k3aM1,(mrg32k3aM1Seq - mrg32k3aM1)
mrg32k3aM1:
        /* <DEDUP_REMOVED lines=144> */
	.type		mrg32k3aM1Seq,@object
	.size		mrg32k3aM1Seq,(mrg32k3aM2 - mrg32k3aM1Seq)
mrg32k3aM1Seq:
        /* <DEDUP_REMOVED lines=144> */
	.type		mrg32k3aM2,@object
	.size		mrg32k3aM2,(mrg32k3aM2Seq - mrg32k3aM2)
mrg32k3aM2:
        /* <DEDUP_REMOVED lines=144> */
	.type		mrg32k3aM2Seq,@object
	.size		mrg32k3aM2Seq,(precalc_xorwow_matrix - mrg32k3aM2Seq)
mrg32k3aM2Seq:
        /* <DEDUP_REMOVED lines=144> */
	.type		precalc_xorwow_matrix,@object
	.size		precalc_xorwow_matrix,(precalc_xorwow_offset_matrix - precalc_xorwow_matrix)
precalc_xorwow_matrix:
        /* <DEDUP_REMOVED lines=6400> */
	.type		precalc_xorwow_offset_matrix,@object
	.size		precalc_xorwow_offset_matrix,(.L_1 - precalc_xorwow_offset_matrix)
precalc_xorwow_offset_matrix:
        /* <DEDUP_REMOVED lines=6400> */
.L_1:


//--------------------- .nv.shared.reserved.0     --------------------------
	.section	.nv.shared.reserved.0,"aw",@nobits
	.weak		__nv_reservedSMEM_offset_0_alias
	.size		__nv_reservedSMEM_offset_0_alias, 0, 64
	.other		__nv_reservedSMEM_offset_0_alias,@"STO_CUDA_RESERVED_SHARED STV_DEFAULT"
__nv_reservedSMEM_offset_0_alias:
	.zero		0
	.zero		64


//--------------------- .nv.constant0._Z9rand_initP24curandStatePhilox4_32_10m --------------------------
	.section	.nv.constant0._Z9rand_initP24curandStatePhilox4_32_10m,"a",@progbits
	.sectionflags	@""
	.align	4
.nv.constant0._Z9rand_initP24curandStatePhilox4_32_10m:
	.zero		912


//--------------------- SYMBOLS --------------------------

	.type		.nv.reservedSmem.offset0,@object
	.size		.nv.reservedSmem.offset0,0x4
